//
// Generated by NVIDIA NVVM Compiler
//
// Compiler Build ID: CL-36424714
// Cuda compilation tools, release 13.0, V13.0.88
// Based on NVVM 20.0.0
//

.version 9.0
.target sm_100
.address_size 64

	// .globl	_Z7mat_addPfS_S_i

.visible .entry _Z7mat_addPfS_S_i(
	.param .u64 .ptr .align 1 _Z7mat_addPfS_S_i_param_0,
	.param .u64 .ptr .align 1 _Z7mat_addPfS_S_i_param_1,
	.param .u64 .ptr .align 1 _Z7mat_addPfS_S_i_param_2,
	.param .u32 _Z7mat_addPfS_S_i_param_3
)
{
	.reg .pred 	%p<3>;
	.reg .b32 	%r<11>;
	.reg .b32 	%f<4>;
	.reg .b64 	%rd<11>;

	ld.param.u64 	%rd4, [_Z7mat_addPfS_S_i_param_0];
	ld.param.u64 	%rd5, [_Z7mat_addPfS_S_i_param_1];
	ld.param.u64 	%rd6, [_Z7mat_addPfS_S_i_param_2];
	ld.param.u32 	%r6, [_Z7mat_addPfS_S_i_param_3];
	mov.u32 	%r7, %tid.x;
	mov.u32 	%r8, %ctaid.x;
	mov.u32 	%r1, %ntid.x;
	mad.lo.s32 	%r10, %r8, %r1, %r7;
	setp.ge.s32 	%p1, %r10, %r6;
	@%p1 bra 	$L__BB0_3;
	mov.u32 	%r9, %nctaid.x;
	mul.lo.s32 	%r3, %r1, %r9;
	cvta.to.global.u64 	%rd1, %rd4;
	cvta.to.global.u64 	%rd2, %rd5;
	cvta.to.global.u64 	%rd3, %rd6;
$L__BB0_2:
	mul.wide.s32 	%rd7, %r10, 4;
	add.s64 	%rd8, %rd1, %rd7;
	ld.global.f32 	%f1, [%rd8];
	add.s64 	%rd9, %rd2, %rd7;
	ld.global.f32 	%f2, [%rd9];
	add.f32 	%f3, %f1, %f2;
	add.s64 	%rd10, %rd3, %rd7;
	st.global.f32 	[%rd10], %f3;
	add.s32 	%r10, %r10, %r3;
	setp.lt.s32 	%p2, %r10, %r6;
	@%p2 bra 	$L__BB0_2;
$L__BB0_3:
	ret;

}


// ===== COMPILED SASS (sm_100) =====

	.target	sm_100

	.elftype	@"ET_EXEC"


//--------------------- .note.nv.tkinfo           --------------------------
	.section	.note.nv.tkinfo,"",@"SHT_NOTE"
	.sectionflags	@"SHF_NOTE_NV_TKINFO"
	.tkinfo
        /*0018*/ 	.word	0x00000002
        /*0030*/ 	.string	""
        /*0030*/ 	.string	"ptxas"
        /*0030*/ 	.string	"Cuda compilation tools, release 13.0, V13.0.88"
        /*0030*/ 	.string	"Build cuda_13.0.r13.0/compiler.36424714_0"
        /*0030*/ 	.string	"-arch sm_100 -m 64 "



//--------------------- .note.nv.cuinfo           --------------------------
	.section	.note.nv.cuinfo,"",@"SHT_NOTE"
	.sectionflags	@"SHF_NOTE_NV_CUINFO"
        /*0018*/ 	.short	0x0002
        /*001a*/ 	.short	0x0064
        /*001c*/ 	.short	0x0082
	.zero		2


//--------------------- .nv.info                  --------------------------
	.section	.nv.info,"",@"SHT_CUDA_INFO"
	.align	4


	//----- nvinfo : EIATTR_REGCOUNT
	.align		4
        /*0000*/ 	.byte	0x04, 0x2f
        /*0002*/ 	.short	(.L_1 - .L_0)
	.align		4
.L_0:
        /*0004*/ 	.word	index@(_Z7mat_addPfS_S_i)
        /*0008*/ 	.word	0x00000014


	//----- nvinfo : EIATTR_FRAME_SIZE
	.align		4
.L_1:
        /*000c*/ 	.byte	0x04, 0x11
        /*000e*/ 	.short	(.L_3 - .L_2)
	.align		4
.L_2:
        /*0010*/ 	.word	index@(_Z7mat_addPfS_S_i)
        /*0014*/ 	.word	0x00000000


	//----- nvinfo : EIATTR_MIN_STACK_SIZE
	.align		4
.L_3:
        /*0018*/ 	.byte	0x04, 0x12
        /*001a*/ 	.short	(.L_5 - .L_4)
	.align		4
.L_4:
        /*001c*/ 	.word	index@(_Z7mat_addPfS_S_i)
        /*0020*/ 	.word	0x00000000
.L_5:


//--------------------- .nv.compat                --------------------------
	.section	.nv.compat,"",@"SHT_CUDA_COMPAT_INFO"
	.align	4
        /*0000*/ 	.byte	0x02, 0x09, 0x00, 0x00, 0x02, 0x02, 0x01, 0x00, 0x02, 0x05, 0x05, 0x00, 0x03, 0x07, 0x01, 0x01
        /*0010*/ 	.byte	0x02, 0x03, 0x00, 0x00, 0x02, 0x06, 0x01, 0x00, 0x04, 0x0b, 0x08, 0x00, 0x09, 0x00, 0x00, 0x00
        /*0020*/ 	.byte	0x00, 0x00, 0x00, 0x00


//--------------------- .nv.info._Z7mat_addPfS_S_i --------------------------
	.section	.nv.info._Z7mat_addPfS_S_i,"",@"SHT_CUDA_INFO"
	.sectionflags	@""
	.align	4


	//----- nvinfo : EIATTR_CUDA_API_VERSION
	.align		4
        /*0000*/ 	.byte	0x04, 0x37
        /*0002*/ 	.short	(.L_7 - .L_6)
.L_6:
        /*0004*/ 	.word	0x00000082


	//----- nvinfo : EIATTR_KPARAM_INFO
	.align		4
.L_7:
        /*0008*/ 	.byte	0x04, 0x17
        /*000a*/ 	.short	(.L_9 - .L_8)
.L_8:
        /*000c*/ 	.word	0x00000000
        /*0010*/ 	.short	0x0003
        /*0012*/ 	.short	0x0018
        /*0014*/ 	.byte	0x00, 0xf0, 0x11, 0x00


	//----- nvinfo : EIATTR_KPARAM_INFO
	.align		4
.L_9:
        /*0018*/ 	.byte	0x04, 0x17
        /*001a*/ 	.short	(.L_11 - .L_10)
.L_10:
        /*001c*/ 	.word	0x00000000
        /*0020*/ 	.short	0x0002
        /*0022*/ 	.short	0x0010
        /*0024*/ 	.byte	0x00, 0xf5, 0x21, 0x00


	//----- nvinfo : EIATTR_KPARAM_INFO
	.align		4
.L_11:
        /*0028*/ 	.byte	0x04, 0x17
        /*002a*/ 	.short	(.L_13 - .L_12)
.L_12:
        /*002c*/ 	.word	0x00000000
        /*0030*/ 	.short	0x0001
        /*0032*/ 	.short	0x0008
        /*0034*/ 	.byte	0x00, 0xf5, 0x21, 0x00


	//----- nvinfo : EIATTR_KPARAM_INFO
	.align		4
.L_13:
        /*0038*/ 	.byte	0x04, 0x17
        /*003a*/ 	.short	(.L_15 - .L_14)
.L_14:
        /*003c*/ 	.word	0x00000000
        /*0040*/ 	.short	0x0000
        /*0042*/ 	.short	0x0000
        /*0044*/ 	.byte	0x00, 0xf5, 0x21, 0x00


	//----- nvinfo : EIATTR_SPARSE_MMA_MASK
	.align		4
.L_15:
        /*0048*/ 	.byte	0x03, 0x50
        /*004a*/ 	.short	0x0000


	//----- nvinfo : EIATTR_MAXREG_COUNT
	.align		4
        /*004c*/ 	.byte	0x03, 0x1b
        /*004e*/ 	.short	0x00ff


	//----- nvinfo : EIATTR_MERCURY_ISA_VERSION
	.align		4
        /*0050*/ 	.byte	0x03, 0x5f
        /*0052*/ 	.short	0x0101


	//----- nvinfo : EIATTR_VRC_CTA_INIT_COUNT
	.align		4
        /*0054*/ 	.byte	0x02, 0x4a
	.zero		1
	.zero		1


	//----- nvinfo : EIATTR_EXIT_INSTR_OFFSETS
	.align		4
        /*0058*/ 	.byte	0x04, 0x1c
        /*005a*/ 	.short	(.L_17 - .L_16)


	//   ....[0]....
.L_16:
        /*005c*/ 	.word	0x00000070


	//   ....[1]....
        /*0060*/ 	.word	0x00000180


	//----- nvinfo : EIATTR_CRS_STACK_SIZE
	.align		4
.L_17:
        /*0064*/ 	.byte	0x04, 0x1e
        /*0066*/ 	.short	(.L_19 - .L_18)
.L_18:
        /*0068*/ 	.word	0x00000000


	//----- nvinfo : EIATTR_CBANK_PARAM_SIZE
	.align		4
.L_19:
        /*006c*/ 	.byte	0x03, 0x19
        /*006e*/ 	.short	0x001c


	//----- nvinfo : EIATTR_PARAM_CBANK
	.align		4
        /*0070*/ 	.byte	0x04, 0x0a
        /*0072*/ 	.short	(.L_21 - .L_20)
	.align		4
.L_20:
        /*0074*/ 	.word	index@(.nv.constant0._Z7mat_addPfS_S_i)
        /*0078*/ 	.short	0x0380
        /*007a*/ 	.short	0x001c


	//----- nvinfo : EIATTR_SW_WAR
	.align		4
.L_21:
        /*007c*/ 	.byte	0x04, 0x36
        /*007e*/ 	.short	(.L_23 - .L_22)
.L_22:
        /*0080*/ 	.word	0x00000008
.L_23:


//--------------------- .nv.callgraph             --------------------------
	.section	.nv.callgraph,"",@"SHT_CUDA_CALLGRAPH"
	.align	4
	.sectionentsize	8
	.align		4
        /*0000*/ 	.word	0x00000000
	.align		4
        /*0004*/ 	.word	0xffffffff
	.align		4
        /*0008*/ 	.word	0x00000000
	.align		4
        /*000c*/ 	.word	0xfffffffe
	.align		4
        /*0010*/ 	.word	0x00000000
	.align		4
        /*0014*/ 	.word	0xfffffffd
	.align		4
        /*0018*/ 	.word	0x00000000
	.align		4
        /*001c*/ 	.word	0xfffffffc


//--------------------- .text._Z7mat_addPfS_S_i   --------------------------
	.section	.text._Z7mat_addPfS_S_i,"ax",@progbits
	.align	128
        .global         _Z7mat_addPfS_S_i
        .type           _Z7mat_addPfS_S_i,@function
        .size           _Z7mat_addPfS_S_i,(.L_x_2 - _Z7mat_addPfS_S_i)
        .other          _Z7mat_addPfS_S_i,@"STO_CUDA_ENTRY STV_DEFAULT"
_Z7mat_addPfS_S_i:
.text._Z7mat_addPfS_S_i:
[----:B------:R-:W-:Y:S01]  /*0000*/  LDC R1, c[0x0][0x37c] ;  /* 0x0000df00ff017b82 */ /* 0x000fe20000000800 */
[----:B------:R-:W0:Y:S07]  /*0010*/  S2R R0, SR_TID.X ;  /* 0x0000000000007919 */ /* 0x000e2e0000002100 */
[----:B------:R-:W0:Y:S01]  /*0020*/  S2UR UR4, SR_CTAID.X ;  /* 0x00000000000479c3 */ /* 0x000e220000002500 */
[----:B------:R-:W1:Y:S07]  /*0030*/  LDCU UR5, c[0x0][0x398] ;  /* 0x00007300ff0577ac */ /* 0x000e6e0008000800 */
[----:B------:R-:W0:Y:S02]  /*0040*/  LDC R15, c[0x0][0x360] ;  /* 0x0000d800ff0f7b82 */ /* 0x000e240000000800 */
[----:B0-----:R-:W-:-:S05]  /*0050*/  IMAD R0, R15, UR4, R0 ;  /* 0x000000040f007c24 */ /* 0x001fca000f8e0200 */
[----:B-1----:R-:W-:-:S13]  /*0060*/  ISETP.GE.AND P0, PT, R0, UR5, PT ;  /* 0x0000000500007c0c */ /* 0x002fda000bf06270 */
[----:B------:R-:W-:Y:S05]  /*0070*/  @P0 EXIT ;  /* 0x000000000000094d */ /* 0x000fea0003800000 */
[----:B------:R-:W0:Y:S01]  /*0080*/  LDC.64 R12, c[0x0][0x390] ;  /* 0x0000e400ff0c7b82 */ /* 0x000e220000000a00 */
[----:B------:R-:W1:Y:S01]  /*0090*/  LDCU UR4, c[0x0][0x370] ;  /* 0x00006e00ff0477ac */ /* 0x000e620008000800 */
[----:B------:R-:W2:Y:S06]  /*00a0*/  LDCU.64 UR6, c[0x0][0x358] ;  /* 0x00006b00ff0677ac */ /* 0x000eac0008000a00 */
[----:B------:R-:W3:Y:S08]  /*00b0*/  LDC.64 R8, c[0x0][0x380] ;  /* 0x0000e000ff087b82 */ /* 0x000ef00000000a00 */
[----:B------:R-:W4:Y:S01]  /*00c0*/  LDC.64 R10, c[0x0][0x388] ;  /* 0x0000e200ff0a7b82 */ /* 0x000f220000000a00 */
[----:B-1----:R-:W-:-:S07]  /*00d0*/  IMAD R15, R15, UR4, RZ ;  /* 0x000000040f0f7c24 */ /* 0x002fce000f8e02ff */
.L_x_0:
[----:B---3--:R-:W-:-:S04]  /*00e0*/  IMAD.WIDE R2, R0, 0x4, R8 ;  /* 0x0000000400027825 */ /* 0x008fc800078e0208 */
[C---:B----4-:R-:W-:Y:S02]  /*00f0*/  IMAD.WIDE R4, R0.reuse, 0x4, R10 ;  /* 0x0000000400047825 */ /* 0x050fe400078e020a */
[----:B--2---:R-:W2:Y:S04]  /*0100*/  LDG.E R2, desc[UR6][R2.64] ;  /* 0x0000000602027981 */ /* 0x004ea8000c1e1900 */
[----:B------:R-:W2:Y:S01]  /*0110*/  LDG.E R5, desc[UR6][R4.64] ;  /* 0x0000000604057981 */ /* 0x000ea2000c1e1900 */
[----:B01----:R-:W-:Y:S01]  /*0120*/  IMAD.WIDE R6, R0, 0x4, R12 ;  /* 0x0000000400067825 */ /* 0x003fe200078e020c */
[----:B------:R-:W-:-:S04]  /*0130*/  IADD3 R0, PT, PT, R15, R0, RZ ;  /* 0x000000000f007210 */ /* 0x000fc80007ffe0ff */
[----:B------:R-:W-:Y:S01]  /*0140*/  ISETP.GE.AND P0, PT, R0, UR5, PT ;  /* 0x0000000500007c0c */ /* 0x000fe2000bf06270 */
[----:B--2---:R-:W-:-:S05]  /*0150*/  FADD R17, R2, R5 ;  /* 0x0000000502117221 */ /* 0x004fca0000000000 */
[----:B------:R1:W-:Y:S07]  /*0160*/  STG.E desc[UR6][R6.64], R17 ;  /* 0x0000001106007986 */ /* 0x0003ee000c101906 */
[----:B------:R-:W-:Y:S05]  /*0170*/  @!P0 BRA `(.L_x_0) ;  /* 0xfffffffc00d88947 */ /* 0x000fea000383ffff */
[----:B------:R-:W-:Y:S05]  /*0180*/  EXIT ;  /* 0x000000000000794d */ /* 0x000fea0003800000 */
.L_x_1:
[----:B------:R-:W-:-:S00]  /*0190*/  BRA `(.L_x_1) ;  /* 0xfffffffc00fc7947 */ /* 0x000fc0000383ffff */
[----:B------:R-:W-:-:S00]  /*01a0*/  NOP ;  /* 0x0000000000007918 */ /* 0x000fc00000000000 */
        /* <DEDUP_REMOVED lines=13> */
.L_x_2:


//--------------------- .nv.shared.reserved.0     --------------------------
	.section	.nv.shared.reserved.0,"aw",@nobits
	.weak		__nv_reservedSMEM_offset_0_alias
	.size		__nv_reservedSMEM_offset_0_alias, 0, 64
	.other		__nv_reservedSMEM_offset_0_alias,@"STO_CUDA_RESERVED_SHARED STV_DEFAULT"
__nv_reservedSMEM_offset_0_alias:
	.zero		0
	.zero		64


//--------------------- .nv.constant0._Z7mat_addPfS_S_i --------------------------
	.section	.nv.constant0._Z7mat_addPfS_S_i,"a",@progbits
	.sectionflags	@""
	.align	4
.nv.constant0._Z7mat_addPfS_S_i:
	.zero		924


//--------------------- SYMBOLS --------------------------

	.type		.nv.reservedSmem.offset0,@object
	.size		.nv.reservedSmem.offset0,0x4
